//
// Generated by NVIDIA NVVM Compiler
//
// Compiler Build ID: CL-36424714
// Cuda compilation tools, release 13.0, V13.0.88
// Based on NVVM 20.0.0
//

.version 9.0
.target sm_100
.address_size 64

	// .globl	_Z18sp_mmad_16832_testP6__halfS0_S0_S0_Pj

.visible .entry _Z18sp_mmad_16832_testP6__halfS0_S0_S0_Pj(
	.param .u64 .ptr .align 1 _Z18sp_mmad_16832_testP6__halfS0_S0_S0_Pj_param_0,
	.param .u64 .ptr .align 1 _Z18sp_mmad_16832_testP6__halfS0_S0_S0_Pj_param_1,
	.param .u64 .ptr .align 1 _Z18sp_mmad_16832_testP6__halfS0_S0_S0_Pj_param_2,
	.param .u64 .ptr .align 1 _Z18sp_mmad_16832_testP6__halfS0_S0_S0_Pj_param_3,
	.param .u64 .ptr .align 1 _Z18sp_mmad_16832_testP6__halfS0_S0_S0_Pj_param_4
)
{
	.reg .b16 	%rs<9>;
	.reg .b32 	%r<34>;
	.reg .b64 	%rd<20>;

	ld.param.u64 	%rd1, [_Z18sp_mmad_16832_testP6__halfS0_S0_S0_Pj_param_0];
	ld.param.u64 	%rd2, [_Z18sp_mmad_16832_testP6__halfS0_S0_S0_Pj_param_1];
	ld.param.u64 	%rd3, [_Z18sp_mmad_16832_testP6__halfS0_S0_S0_Pj_param_2];
	ld.param.u64 	%rd4, [_Z18sp_mmad_16832_testP6__halfS0_S0_S0_Pj_param_3];
	ld.param.u64 	%rd5, [_Z18sp_mmad_16832_testP6__halfS0_S0_S0_Pj_param_4];
	cvta.to.global.u64 	%rd6, %rd1;
	cvta.to.global.u64 	%rd7, %rd4;
	cvta.to.global.u64 	%rd8, %rd3;
	cvta.to.global.u64 	%rd9, %rd2;
	cvta.to.global.u64 	%rd10, %rd5;
	mov.u32 	%r18, %tid.x;
	shl.b32 	%r19, %r18, 1;
	and.b32  	%r20, %r19, 6;
	shl.b32 	%r21, %r18, 2;
	and.b32  	%r22, %r21, 112;
	or.b32  	%r23, %r20, %r22;
	mul.wide.u32 	%rd11, %r23, 2;
	add.s64 	%rd12, %rd9, %rd11;
	shl.b32 	%r24, %r18, 4;
	and.b32  	%r25, %r24, 48;
	shr.u32 	%r26, %r18, 2;
	and.b32  	%r27, %r26, 7;
	or.b32  	%r28, %r25, %r27;
	mul.wide.u32 	%rd13, %r28, 2;
	add.s64 	%rd14, %rd8, %rd13;
	and.b32  	%r29, %r19, 62;
	mul.wide.u32 	%rd15, %r29, 2;
	add.s64 	%rd16, %rd7, %rd15;
	add.s64 	%rd17, %rd6, %rd15;
	shr.u32 	%r30, %r18, 1;
	and.b32  	%r31, %r30, 14;
	and.b32  	%r32, %r18, 1;
	or.b32  	%r33, %r31, %r32;
	mul.wide.u32 	%rd18, %r33, 4;
	add.s64 	%rd19, %rd10, %rd18;
	ld.global.u32 	%r17, [%rd19];
	ld.global.u32 	%r7, [%rd12];
	ld.global.u32 	%r8, [%rd12+256];
	ld.global.u32 	%r9, [%rd12+16];
	ld.global.u32 	%r10, [%rd12+272];
	ld.global.u16 	%rs1, [%rd14];
	ld.global.u16 	%rs2, [%rd14+16];
	ld.global.u16 	%rs3, [%rd14+128];
	ld.global.u16 	%rs4, [%rd14+144];
	ld.global.u16 	%rs5, [%rd14+256];
	ld.global.u16 	%rs6, [%rd14+272];
	ld.global.u16 	%rs7, [%rd14+384];
	ld.global.u16 	%rs8, [%rd14+400];
	// begin inline asm
	mov.b32 %r1, {%rs1, %rs2};
	mov.b32 %r2, {%rs3, %rs4};
	mov.b32 %r3, {%rs5, %rs6};
	mov.b32 %r4, {%rs7, %rs8};
	
	// end inline asm
	ld.global.u32 	%r15, [%rd16];
	ld.global.u32 	%r16, [%rd16+128];
	// begin inline asm
	{
	mma.sp.sync.aligned.m16n8k32.row.col.f16.f16.f16.f16
	{%r5, %r6},
	{%r7, %r8, %r9, %r10},
	{%r1, %r2, %r3, %r4},
	{%r15, %r16}, %r17, 0x0;
	}
	
	// end inline asm
	st.global.u32 	[%rd17], %r5;
	st.global.u32 	[%rd17+128], %r6;
	ret;

}


// ===== COMPILED SASS (sm_100) =====

	.target	sm_100

	.elftype	@"ET_EXEC"


//--------------------- .note.nv.tkinfo           --------------------------
	.section	.note.nv.tkinfo,"",@"SHT_NOTE"
	.sectionflags	@"SHF_NOTE_NV_TKINFO"
	.tkinfo
        /*0018*/ 	.word	0x00000002
        /*0030*/ 	.string	""
        /*0030*/ 	.string	"ptxas"
        /*0030*/ 	.string	"Cuda compilation tools, release 13.0, V13.0.88"
        /*0030*/ 	.string	"Build cuda_13.0.r13.0/compiler.36424714_0"
        /*0030*/ 	.string	"-arch sm_100 -m 64 "



//--------------------- .note.nv.cuinfo           --------------------------
	.section	.note.nv.cuinfo,"",@"SHT_NOTE"
	.sectionflags	@"SHF_NOTE_NV_CUINFO"
        /*0018*/ 	.short	0x0002
        /*001a*/ 	.short	0x0064
        /*001c*/ 	.short	0x0082
	.zero		2


//--------------------- .nv.info                  --------------------------
	.section	.nv.info,"",@"SHT_CUDA_INFO"
	.align	4


	//----- nvinfo : EIATTR_REGCOUNT
	.align		4
        /*0000*/ 	.byte	0x04, 0x2f
        /*0002*/ 	.short	(.L_1 - .L_0)
	.align		4
.L_0:
        /*0004*/ 	.word	index@(_Z18sp_mmad_16832_testP6__halfS0_S0_S0_Pj)
        /*0008*/ 	.word	0x0000001e


	//----- nvinfo : EIATTR_FRAME_SIZE
	.align		4
.L_1:
        /*000c*/ 	.byte	0x04, 0x11
        /*000e*/ 	.short	(.L_3 - .L_2)
	.align		4
.L_2:
        /*0010*/ 	.word	index@($__internal_0_$__cuda_sm_10x_hmma_mdata_m16n8k32)
        /*0014*/ 	.word	0x00000000


	//----- nvinfo : EIATTR_FRAME_SIZE
	.align		4
.L_3:
        /*0018*/ 	.byte	0x04, 0x11
        /*001a*/ 	.short	(.L_5 - .L_4)
	.align		4
.L_4:
        /*001c*/ 	.word	index@(_Z18sp_mmad_16832_testP6__halfS0_S0_S0_Pj)
        /*0020*/ 	.word	0x00000000


	//----- nvinfo : EIATTR_MIN_STACK_SIZE
	.align		4
.L_5:
        /*0024*/ 	.byte	0x04, 0x12
        /*0026*/ 	.short	(.L_7 - .L_6)
	.align		4
.L_6:
        /*0028*/ 	.word	index@(_Z18sp_mmad_16832_testP6__halfS0_S0_S0_Pj)
        /*002c*/ 	.word	0x00000000
.L_7:


//--------------------- .nv.compat                --------------------------
	.section	.nv.compat,"",@"SHT_CUDA_COMPAT_INFO"
	.align	4
        /*0000*/ 	.byte	0x02, 0x09, 0x00, 0x00, 0x02, 0x02, 0x01, 0x00, 0x02, 0x05, 0x05, 0x00, 0x03, 0x07, 0x01, 0x01
        /*0010*/ 	.byte	0x02, 0x03, 0x00, 0x00, 0x02, 0x06, 0x01, 0x00, 0x04, 0x0b, 0x08, 0x00, 0x09, 0x00, 0x00, 0x00
        /*0020*/ 	.byte	0x00, 0x00, 0x00, 0x00


//--------------------- .nv.info._Z18sp_mmad_16832_testP6__halfS0_S0_S0_Pj --------------------------
	.section	.nv.info._Z18sp_mmad_16832_testP6__halfS0_S0_S0_Pj,"",@"SHT_CUDA_INFO"
	.sectionflags	@""
	.align	4


	//----- nvinfo : EIATTR_CUDA_API_VERSION
	.align		4
        /*0000*/ 	.byte	0x04, 0x37
        /*0002*/ 	.short	(.L_9 - .L_8)
.L_8:
        /*0004*/ 	.word	0x00000082


	//----- nvinfo : EIATTR_KPARAM_INFO
	.align		4
.L_9:
        /*0008*/ 	.byte	0x04, 0x17
        /*000a*/ 	.short	(.L_11 - .L_10)
.L_10:
        /*000c*/ 	.word	0x00000000
        /*0010*/ 	.short	0x0004
        /*0012*/ 	.short	0x0020
        /*0014*/ 	.byte	0x00, 0xf5, 0x21, 0x00


	//----- nvinfo : EIATTR_KPARAM_INFO
	.align		4
.L_11:
        /*0018*/ 	.byte	0x04, 0x17
        /*001a*/ 	.short	(.L_13 - .L_12)
.L_12:
        /*001c*/ 	.word	0x00000000
        /*0020*/ 	.short	0x0003
        /*0022*/ 	.short	0x0018
        /*0024*/ 	.byte	0x00, 0xf5, 0x21, 0x00


	//----- nvinfo : EIATTR_KPARAM_INFO
	.align		4
.L_13:
        /*0028*/ 	.byte	0x04, 0x17
        /*002a*/ 	.short	(.L_15 - .L_14)
.L_14:
        /*002c*/ 	.word	0x00000000
        /*0030*/ 	.short	0x0002
        /*0032*/ 	.short	0x0010
        /*0034*/ 	.byte	0x00, 0xf5, 0x21, 0x00


	//----- nvinfo : EIATTR_KPARAM_INFO
	.align		4
.L_15:
        /*0038*/ 	.byte	0x04, 0x17
        /*003a*/ 	.short	(.L_17 - .L_16)
.L_16:
        /*003c*/ 	.word	0x00000000
        /*0040*/ 	.short	0x0001
        /*0042*/ 	.short	0x0008
        /*0044*/ 	.byte	0x00, 0xf5, 0x21, 0x00


	//----- nvinfo : EIATTR_KPARAM_INFO
	.align		4
.L_17:
        /*0048*/ 	.byte	0x04, 0x17
        /*004a*/ 	.short	(.L_19 - .L_18)
.L_18:
        /*004c*/ 	.word	0x00000000
        /*0050*/ 	.short	0x0000
        /*0052*/ 	.short	0x0000
        /*0054*/ 	.byte	0x00, 0xf5, 0x21, 0x00


	//----- nvinfo : EIATTR_SPARSE_MMA_MASK
	.align		4
.L_19:
        /*0058*/ 	.byte	0x03, 0x50
        /*005a*/ 	.short	0x0010


	//----- nvinfo : EIATTR_MAXREG_COUNT
	.align		4
        /*005c*/ 	.byte	0x03, 0x1b
        /*005e*/ 	.short	0x00ff


	//----- nvinfo : EIATTR_MERCURY_ISA_VERSION
	.align		4
        /*0060*/ 	.byte	0x03, 0x5f
        /*0062*/ 	.short	0x0101


	//----- nvinfo : EIATTR_COOP_GROUP_MASK_REGIDS
	.align		4
        /*0064*/ 	.byte	0x04, 0x29
        /*0066*/ 	.short	(.L_21 - .L_20)


	//   ....[0]....
.L_20:
        /*0068*/ 	.word	0xffffffff


	//   ....[1]....
        /*006c*/ 	.word	0xffffffff


	//   ....[2]....
        /*0070*/ 	.word	0xffffffff


	//   ....[3]....
        /*0074*/ 	.word	0xffffffff


	//   ....[4]....
        /*0078*/ 	.word	0xffffffff


	//   ....[5]....
        /*007c*/ 	.word	0xffffffff


	//----- nvinfo : EIATTR_COOP_GROUP_INSTR_OFFSETS
	.align		4
.L_21:
        /*0080*/ 	.byte	0x04, 0x28
        /*0082*/ 	.short	(.L_23 - .L_22)


	//   ....[0]....
.L_22:
        /*0084*/ 	.word	0x00000340


	//   ....[1]....
        /*0088*/ 	.word	0x00000350


	//   ....[2]....
        /*008c*/ 	.word	0x000004f0


	//   ....[3]....
        /*0090*/ 	.word	0x00000500


	//   ....[4]....
        /*0094*/ 	.word	0x00000510


	//   ....[5]....
        /*0098*/ 	.word	0x00000520


	//----- nvinfo : EIATTR_VRC_CTA_INIT_COUNT
	.align		4
.L_23:
        /*009c*/ 	.byte	0x02, 0x4a
	.zero		1
	.zero		1


	//----- nvinfo : EIATTR_EXIT_INSTR_OFFSETS
	.align		4
        /*00a0*/ 	.byte	0x04, 0x1c
        /*00a2*/ 	.short	(.L_25 - .L_24)


	//   ....[0]....
.L_24:
        /*00a4*/ 	.word	0x00000320


	//----- nvinfo : EIATTR_CRS_STACK_SIZE
	.align		4
.L_25:
        /*00a8*/ 	.byte	0x04, 0x1e
        /*00aa*/ 	.short	(.L_27 - .L_26)
.L_26:
        /*00ac*/ 	.word	0x00000000


	//----- nvinfo : EIATTR_CBANK_PARAM_SIZE
	.align		4
.L_27:
        /*00b0*/ 	.byte	0x03, 0x19
        /*00b2*/ 	.short	0x0028


	//----- nvinfo : EIATTR_PARAM_CBANK
	.align		4
        /*00b4*/ 	.byte	0x04, 0x0a
        /*00b6*/ 	.short	(.L_29 - .L_28)
	.align		4
.L_28:
        /*00b8*/ 	.word	index@(.nv.constant0._Z18sp_mmad_16832_testP6__halfS0_S0_S0_Pj)
        /*00bc*/ 	.short	0x0380
        /*00be*/ 	.short	0x0028


	//----- nvinfo : EIATTR_SW_WAR
	.align		4
.L_29:
        /*00c0*/ 	.byte	0x04, 0x36
        /*00c2*/ 	.short	(.L_31 - .L_30)
.L_30:
        /*00c4*/ 	.word	0x00000008
.L_31:


//--------------------- .nv.callgraph             --------------------------
	.section	.nv.callgraph,"",@"SHT_CUDA_CALLGRAPH"
	.align	4
	.sectionentsize	8
	.align		4
        /*0000*/ 	.word	0x00000000
	.align		4
        /*0004*/ 	.word	0xffffffff
	.align		4
        /*0008*/ 	.word	0x00000000
	.align		4
        /*000c*/ 	.word	0xfffffffe
	.align		4
        /*0010*/ 	.word	0x00000000
	.align		4
        /*0014*/ 	.word	0xfffffffd
	.align		4
        /*0018*/ 	.word	0x00000000
	.align		4
        /*001c*/ 	.word	0xfffffffc


//--------------------- .text._Z18sp_mmad_16832_testP6__halfS0_S0_S0_Pj --------------------------
	.section	.text._Z18sp_mmad_16832_testP6__halfS0_S0_S0_Pj,"ax",@progbits
	.align	128
        .global         _Z18sp_mmad_16832_testP6__halfS0_S0_S0_Pj
        .type           _Z18sp_mmad_16832_testP6__halfS0_S0_S0_Pj,@function
        .size           _Z18sp_mmad_16832_testP6__halfS0_S0_S0_Pj,(.L_x_1 - _Z18sp_mmad_16832_testP6__halfS0_S0_S0_Pj)
        .other          _Z18sp_mmad_16832_testP6__halfS0_S0_S0_Pj,@"STO_CUDA_ENTRY STV_DEFAULT"
_Z18sp_mmad_16832_testP6__halfS0_S0_S0_Pj:
.text._Z18sp_mmad_16832_testP6__halfS0_S0_S0_Pj:
[----:B------:R-:W-:Y:S01]  /*0000*/  LDC R1, c[0x0][0x37c] ;  /* 0x0000df00ff017b82 */ /* 0x000fe20000000800 */
[----:B------:R-:W0:Y:S07]  /*0010*/  S2R R9, SR_TID.X ;  /* 0x0000000000097919 */ /* 0x000e2e0000002100 */
[----:B------:R-:W1:Y:S01]  /*0020*/  LDC.64 R20, c[0x0][0x390] ;  /* 0x0000e400ff147b82 */ /* 0x000e620000000a00 */
[----:B------:R-:W2:Y:S07]  /*0030*/  LDCU.64 UR4, c[0x0][0x358] ;  /* 0x00006b00ff0477ac */ /* 0x000eae0008000a00 */
[----:B------:R-:W3:Y:S08]  /*0040*/  LDC.64 R22, c[0x0][0x3a0] ;  /* 0x0000e800ff167b82 */ /* 0x000ef00000000a00 */
[----:B------:R-:W4:Y:S08]  /*0050*/  LDC.64 R12, c[0x0][0x398] ;  /* 0x0000e600ff0c7b82 */ /* 0x000f300000000a00 */
[----:B------:R-:W4:Y:S01]  /*0060*/  LDC.64 R4, c[0x0][0x388] ;  /* 0x0000e200ff047b82 */ /* 0x000f220000000a00 */
[C---:B0-----:R-:W-:Y:S01]  /*0070*/  IMAD.SHL.U32 R2, R9.reuse, 0x10, RZ ;  /* 0x0000001009027824 */ /* 0x041fe200078e00ff */
[--C-:B------:R-:W-:Y:S01]  /*0080*/  SHF.R.U32.HI R7, RZ, 0x2, R9.reuse ;  /* 0x00000002ff077819 */ /* 0x100fe20000011609 */
[C---:B------:R-:W-:Y:S01]  /*0090*/  IMAD.SHL.U32 R0, R9.reuse, 0x2, RZ ;  /* 0x0000000209007824 */ /* 0x040fe200078e00ff */
[----:B------:R-:W-:Y:S01]  /*00a0*/  SHF.R.U32.HI R8, RZ, 0x1, R9 ;  /* 0x00000001ff087819 */ /* 0x000fe20000011609 */
[----:B------:R-:W-:Y:S01]  /*00b0*/  IMAD.SHL.U32 R3, R9, 0x4, RZ ;  /* 0x0000000409037824 */ /* 0x000fe200078e00ff */
[----:B------:R-:W-:-:S02]  /*00c0*/  LOP3.LUT R6, R2, 0x30, RZ, 0xc0, !PT ;  /* 0x0000003002067812 */ /* 0x000fc400078ec0ff */
[----:B------:R-:W-:Y:S02]  /*00d0*/  LOP3.LUT R8, R8, 0xe, RZ, 0xc0, !PT ;  /* 0x0000000e08087812 */ /* 0x000fe400078ec0ff */
[----:B------:R-:W-:Y:S02]  /*00e0*/  LOP3.LUT R7, R6, 0x7, R7, 0xf8, !PT ;  /* 0x0000000706077812 */ /* 0x000fe400078ef807 */
[----:B------:R-:W-:Y:S02]  /*00f0*/  LOP3.LUT R2, R0, 0x6, RZ, 0xc0, !PT ;  /* 0x0000000600027812 */ /* 0x000fe400078ec0ff */
[----:B------:R-:W-:Y:S01]  /*0100*/  LOP3.LUT R9, R8, 0x1, R9, 0xf8, !PT ;  /* 0x0000000108097812 */ /* 0x000fe200078ef809 */
[----:B-1----:R-:W-:Y:S01]  /*0110*/  IMAD.WIDE.U32 R20, R7, 0x2, R20 ;  /* 0x0000000207147825 */ /* 0x002fe200078e0014 */
[----:B------:R-:W-:Y:S02]  /*0120*/  LOP3.LUT R27, R0, 0x3e, RZ, 0xc0, !PT ;  /* 0x0000003e001b7812 */ /* 0x000fe400078ec0ff */
[----:B------:R-:W-:Y:S01]  /*0130*/  LOP3.LUT R3, R2, 0x70, R3, 0xf8, !PT ;  /* 0x0000007002037812 */ /* 0x000fe200078ef803 */
[----:B---3--:R-:W-:Y:S01]  /*0140*/  IMAD.WIDE.U32 R22, R9, 0x4, R22 ;  /* 0x0000000409167825 */ /* 0x008fe200078e0016 */
[----:B--2---:R-:W2:Y:S01]  /*0150*/  LDG.E.U16 R24, desc[UR4][R20.64] ;  /* 0x0000000414187981 */ /* 0x004ea2000c1e1500 */
[----:B------:R-:W0:Y:S02]  /*0160*/  LDC.64 R8, c[0x0][0x380] ;  /* 0x0000e000ff087b82 */ /* 0x000e240000000a00 */
[----:B----4-:R-:W-:Y:S01]  /*0170*/  IMAD.WIDE.U32 R12, R27, 0x2, R12 ;  /* 0x000000021b0c7825 */ /* 0x010fe200078e000c */
[----:B------:R-:W2:Y:S03]  /*0180*/  LDG.E.U16 R25, desc[UR4][R20.64+0x10] ;  /* 0x0000100414197981 */ /* 0x000ea6000c1e1500 */
[----:B------:R-:W-:Y:S01]  /*0190*/  IMAD.WIDE.U32 R4, R3, 0x2, R4 ;  /* 0x0000000203047825 */ /* 0x000fe200078e0004 */
[----:B------:R-:W3:Y:S04]  /*01a0*/  LDG.E.U16 R0, desc[UR4][R20.64+0x80] ;  /* 0x0000800414007981 */ /* 0x000ee8000c1e1500 */
[----:B------:R-:W3:Y:S04]  /*01b0*/  LDG.E.U16 R15, desc[UR4][R20.64+0x90] ;  /* 0x00009004140f7981 */ /* 0x000ee8000c1e1500 */
[----:B------:R-:W4:Y:S04]  /*01c0*/  LDG.E.U16 R6, desc[UR4][R20.64+0x100] ;  /* 0x0001000414067981 */ /* 0x000f28000c1e1500 */
[----:B------:R-:W4:Y:S04]  /*01d0*/  LDG.E.U16 R11, desc[UR4][R20.64+0x110] ;  /* 0x00011004140b7981 */ /* 0x000f28000c1e1500 */
[----:B------:R-:W4:Y:S04]  /*01e0*/  LDG.E.U16 R7, desc[UR4][R20.64+0x180] ;  /* 0x0001800414077981 */ /* 0x000f28000c1e1500 */
[----:B------:R-:W4:Y:S04]  /*01f0*/  LDG.E.U16 R10, desc[UR4][R20.64+0x190] ;  /* 0x00019004140a7981 */ /* 0x000f28000c1e1500 */
[----:B------:R-:W5:Y:S04]  /*0200*/  LDG.E R14, desc[UR4][R22.64] ;  /* 0x00000004160e7981 */ /* 0x000f68000c1e1900 */
[----:B------:R-:W5:Y:S04]  /*0210*/  LDG.E R2, desc[UR4][R12.64] ;  /* 0x000000040c027981 */ /* 0x000f68000c1e1900 */
[----:B------:R-:W5:Y:S01]  /*0220*/  LDG.E R3, desc[UR4][R12.64+0x80] ;  /* 0x000080040c037981 */ /* 0x000f62000c1e1900 */
[----:B0-----:R-:W-:-:S03]  /*0230*/  IMAD.WIDE.U32 R8, R27, 0x2, R8 ;  /* 0x000000021b087825 */ /* 0x001fc600078e0008 */
[----:B------:R-:W5:Y:S04]  /*0240*/  LDG.E R19, desc[UR4][R4.64] ;  /* 0x0000000404137981 */ /* 0x000f68000c1e1900 */
[----:B------:R-:W5:Y:S04]  /*0250*/  LDG.E R17, desc[UR4][R4.64+0x100] ;  /* 0x0001000404117981 */ /* 0x000f68000c1e1900 */
[----:B------:R-:W5:Y:S04]  /*0260*/  LDG.E R16, desc[UR4][R4.64+0x10] ;  /* 0x0000100404107981 */ /* 0x000f68000c1e1900 */
[----:B------:R2:W5:Y:S02]  /*0270*/  LDG.E R18, desc[UR4][R4.64+0x110] ;  /* 0x0001100404127981 */ /* 0x000564000c1e1900 */
[----:B--2---:R-:W-:-:S02]  /*0280*/  PRMT R4, R24, 0x5410, R25 ;  /* 0x0000541018047816 */ /* 0x004fc40000000019 */
[----:B---3--:R-:W-:Y:S02]  /*0290*/  PRMT R5, R0, 0x5410, R15 ;  /* 0x0000541000057816 */ /* 0x008fe4000000000f */
[----:B----4-:R-:W-:Y:S02]  /*02a0*/  PRMT R6, R6, 0x5410, R11 ;  /* 0x0000541006067816 */ /* 0x010fe4000000000b */
[----:B------:R-:W-:Y:S02]  /*02b0*/  PRMT R7, R7, 0x5410, R10 ;  /* 0x0000541007077816 */ /* 0x000fe4000000000a */
[----:B------:R-:W-:-:S07]  /*02c0*/  MOV R0, 0x2e0 ;  /* 0x000002e000007802 */ /* 0x000fce0000000f00 */
[----:B-----5:R-:W-:Y:S05]  /*02d0*/  CALL.REL.NOINC `($__internal_0_$__cuda_sm_10x_hmma_mdata_m16n8k32) ;  /* 0x0000000000147944 */ /* 0x020fea0003c00000 */
[----:B------:R-:W-:-:S15]  /*02e0*/  HMMA.SP.16832.F16 R2, R12, R4, R2, R21, 0x0 ;  /* 0x000015040c02723c */ /* 0x000fde0000004a02 */
[----:B------:R-:W-:-:S04]  /*02f0*/  NOP ;  /* 0x0000000000007918 */ /* 0x000fc80000000000 */
[----:B------:R-:W-:Y:S04]  /*0300*/  STG.E desc[UR4][R8.64], R2 ;  /* 0x0000000208007986 */ /* 0x000fe8000c101904 */
[----:B------:R-:W-:Y:S01]  /*0310*/  STG.E desc[UR4][R8.64+0x80], R3 ;  /* 0x0000800308007986 */ /* 0x000fe2000c101904 */
[----:B------:R-:W-:Y:S05]  /*0320*/  EXIT ;  /* 0x000000000000794d */ /* 0x000fea0003800000 */
        .weak           $__internal_0_$__cuda_sm_10x_hmma_mdata_m16n8k32
        .type           $__internal_0_$__cuda_sm_10x_hmma_mdata_m16n8k32,@function
        .size           $__internal_0_$__cuda_sm_10x_hmma_mdata_m16n8k32,(.L_x_1 - $__internal_0_$__cuda_sm_10x_hmma_mdata_m16n8k32)
$__internal_0_$__cuda_sm_10x_hmma_mdata_m16n8k32:
[----:B------:R-:W0:Y:S01]  /*0330*/  S2R R10, SR_LANEID ;  /* 0x00000000000a7919 */ /* 0x000e220000000000 */
[----:B------:R-:W1:Y:S04]  /*0340*/  SHFL.IDX PT, R13, R14, 0x1, 0x1c03 ;  /* 0x003c03000e0d7f89 */ /* 0x000e6800000e0000 */
[----:B------:R-:W2:Y:S01]  /*0350*/  SHFL.IDX PT, R11, R14, RZ, 0x1c03 ;  /* 0x001c03ff0e0b7589 */ /* 0x000ea200000e0000 */
[----:B0-----:R-:W-:-:S05]  /*0360*/  IMAD.SHL.U32 R10, R10, 0x4, RZ ;  /* 0x000000040a0a7824 */ /* 0x001fca00078e00ff */
[----:B------:R-:W-:-:S04]  /*0370*/  LOP3.LUT R10, R10, 0xc, RZ, 0xe2, !PT ;  /* 0x0000000c0a0a7812 */ /* 0x000fc800078ee2ff */
[-C--:B-1----:R-:W-:Y:S02]  /*0380*/  SHF.R.U32.HI R13, RZ, R10.reuse, R13 ;  /* 0x0000000aff0d7219 */ /* 0x082fe4000001160d */
[----:B--2---:R-:W-:-:S03]  /*0390*/  SHF.R.U32.HI R11, RZ, R10, R11 ;  /* 0x0000000aff0b7219 */ /* 0x004fc6000001160b */
[----:B------:R-:W-:-:S05]  /*03a0*/  IMAD.SHL.U32 R12, R13, 0x10, RZ ;  /* 0x000000100d0c7824 */ /* 0x000fca00078e00ff */
[----:B------:R-:W-:-:S04]  /*03b0*/  LOP3.LUT R11, R11, 0xf000f, R12, 0xe2, !PT ;  /* 0x000f000f0b0b7812 */ /* 0x000fc800078ee20c */
[--C-:B------:R-:W-:Y:S01]  /*03c0*/  SHF.R.U32.HI R20, RZ, 0x3, R11.reuse ;  /* 0x00000003ff147819 */ /* 0x100fe2000001160b */
[C---:B------:R-:W-:Y:S01]  /*03d0*/  IMAD.SHL.U32 R22, R11.reuse, 0x4, RZ ;  /* 0x000000040b167824 */ /* 0x040fe200078e00ff */
[--C-:B------:R-:W-:Y:S02]  /*03e0*/  SHF.R.U32.HI R12, RZ, 0x1, R11.reuse ;  /* 0x00000001ff0c7819 */ /* 0x100fe4000001160b */
[----:B------:R-:W-:Y:S02]  /*03f0*/  SHF.R.U32.HI R13, RZ, 0x2, R11 ;  /* 0x00000002ff0d7819 */ /* 0x000fe4000001160b */
[----:B------:R-:W-:Y:S02]  /*0400*/  LOP3.LUT R20, R11, RZ, R20, 0x50, !PT ;  /* 0x000000ff0b147212 */ /* 0x000fe400078e5014 */
[----:B------:R-:W-:Y:S02]  /*0410*/  LOP3.LUT R22, R22, 0xcccccccc, R13, 0xe2, !PT ;  /* 0xcccccccc16167812 */ /* 0x000fe400078ee20d */
[----:B------:R-:W-:-:S02]  /*0420*/  LOP3.LUT R12, R20, R13, R12, 0xf2, !PT ;  /* 0x0000000d140c7212 */ /* 0x000fc400078ef20c */
[--C-:B------:R-:W-:Y:S02]  /*0430*/  LOP3.LUT R14, R11, 0xfffffff0, R22.reuse, 0xe2, !PT ;  /* 0xfffffff00b0e7812 */ /* 0x100fe400078ee216 */
[C---:B------:R-:W-:Y:S02]  /*0440*/  LOP3.LUT P0, RZ, R12.reuse, 0x1, RZ, 0xc0, !PT ;  /* 0x000000010cff7812 */ /* 0x040fe4000780c0ff */
[----:B------:R-:W-:Y:S02]  /*0450*/  LOP3.LUT P1, RZ, R12, 0x10000, RZ, 0xc0, !PT ;  /* 0x000100000cff7812 */ /* 0x000fe4000782c0ff */
[----:B------:R-:W-:Y:S02]  /*0460*/  SEL R11, R14, R11, P0 ;  /* 0x0000000b0e0b7207 */ /* 0x000fe40000000000 */
[----:B------:R-:W-:Y:S02]  /*0470*/  LOP3.LUT P2, RZ, R12, 0x10, RZ, 0xc0, !PT ;  /* 0x000000100cff7812 */ /* 0x000fe4000784c0ff */
[----:B------:R-:W-:-:S02]  /*0480*/  LOP3.LUT R14, R11, 0xfff0ffff, R22, 0xe2, !PT ;  /* 0xfff0ffff0b0e7812 */ /* 0x000fc400078ee216 */
[----:B------:R-:W-:Y:S02]  /*0490*/  LOP3.LUT P3, RZ, R12, 0x100000, RZ, 0xc0, !PT ;  /* 0x001000000cff7812 */ /* 0x000fe4000786c0ff */
[----:B------:R-:W-:-:S04]  /*04a0*/  SEL R11, R14, R11, P1 ;  /* 0x0000000b0e0b7207 */ /* 0x000fc80000800000 */
[----:B------:R-:W-:-:S04]  /*04b0*/  LOP3.LUT R14, R11, 0xffffff0f, R22, 0xe2, !PT ;  /* 0xffffff0f0b0e7812 */ /* 0x000fc800078ee216 */
[----:B------:R-:W-:-:S04]  /*04c0*/  SEL R11, R14, R11, P2 ;  /* 0x0000000b0e0b7207 */ /* 0x000fc80001000000 */
[----:B------:R-:W-:-:S04]  /*04d0*/  LOP3.LUT R22, R11, 0xff0fffff, R22, 0xe2, !PT ;  /* 0xff0fffff0b167812 */ /* 0x000fc800078ee216 */
[----:B------:R-:W-:-:S05]  /*04e0*/  SEL R22, R22, R11, P3 ;  /* 0x0000000b16167207 */ /* 0x000fca0001800000 */
[----:B------:R-:W0:Y:S04]  /*04f0*/  SHFL.IDX PT, R13, R22, 0x1, 0x1c03 ;  /* 0x003c0300160d7f89 */ /* 0x000e2800000e0000 */
[----:B------:R-:W1:Y:S04]  /*0500*/  SHFL.IDX PT, R15, R22, 0x2, 0x1c03 ;  /* 0x005c0300160f7f89 */ /* 0x000e6800000e0000 */
[----:B------:R-:W2:Y:S04]  /*0510*/  SHFL.IDX PT, R11, R22, RZ, 0x1c03 ;  /* 0x001c03ff160b7589 */ /* 0x000ea800000e0000 */
[----:B------:R-:W3:Y:S01]  /*0520*/  SHFL.IDX PT, R21, R22, 0x3, 0x1c03 ;  /* 0x007c030016157f89 */ /* 0x000ee200000e0000 */
[----:B0-----:R-:W-:-:S02]  /*0530*/  SHF.R.U32.HI R13, RZ, R10, R13 ;  /* 0x0000000aff0d7219 */ /* 0x001fc4000001160d */
[----:B-1----:R-:W-:-:S03]  /*0540*/  SHF.R.U32.HI R15, RZ, R10, R15 ;  /* 0x0000000aff0f7219 */ /* 0x002fc6000001160f */
[----:B------:R-:W-:Y:S01]  /*0550*/  IMAD.SHL.U32 R12, R13, 0x10, RZ ;  /* 0x000000100d0c7824 */ /* 0x000fe200078e00ff */
[-C--:B--2---:R-:W-:Y:S01]  /*0560*/  SHF.R.U32.HI R11, RZ, R10.reuse, R11 ;  /* 0x0000000aff0b7219 */ /* 0x084fe2000001160b */
[----:B------:R-:W-:Y:S01]  /*0570*/  IMAD.SHL.U32 R15, R15, 0x100, RZ ;  /* 0x000001000f0f7824 */ /* 0x000fe200078e00ff */
[----:B---3--:R-:W-:Y:S02]  /*0580*/  SHF.R.U32.HI R21, RZ, R10, R21 ;  /* 0x0000000aff157219 */ /* 0x008fe40000011615 */
[----:B------:R-:W-:Y:S02]  /*0590*/  LOP3.LUT R12, R11, 0xff0fff0f, R12, 0xe2, !PT ;  /* 0xff0fff0f0b0c7812 */ /* 0x000fe400078ee20c */
[----:B------:R-:W-:Y:S01]  /*05a0*/  PRMT R10, R17, 0x1032, RZ ;  /* 0x00001032110a7816 */ /* 0x000fe200000000ff */
[----:B------:R-:W-:Y:S01]  /*05b0*/  IMAD.SHL.U32 R21, R21, 0x1000, RZ ;  /* 0x0000100015157824 */ /* 0x000fe200078e00ff */
[----:B------:R-:W-:Y:S02]  /*05c0*/  LOP3.LUT R14, R12, 0xf0fff0ff, R15, 0xe2, !PT ;  /* 0xf0fff0ff0c0e7812 */ /* 0x000fe400078ee20f */
[----:B------:R-:W-:-:S02]  /*05d0*/  PRMT R11, R16, 0x1032, RZ ;  /* 0x00001032100b7816 */ /* 0x000fc400000000ff */
[----:B------:R-:W-:Y:S02]  /*05e0*/  LOP3.LUT R21, R14, 0xfff0fff, R21, 0xe2, !PT ;  /* 0x0fff0fff0e157812 */ /* 0x000fe400078ee215 */
[----:B------:R-:W-:Y:S01]  /*05f0*/  SEL R13, R10, R17, P1 ;  /* 0x000000110a0d7207 */ /* 0x000fe20000800000 */
[----:B------:R-:W-:Y:S01]  /*0600*/  IMAD.MOV.U32 R10, RZ, RZ, R0 ;  /* 0x000000ffff0a7224 */ /* 0x000fe200078e0000 */
[----:B------:R-:W-:Y:S01]  /*0610*/  SEL R14, R11, R16, P2 ;  /* 0x000000100b0e7207 */ /* 0x000fe20001000000 */
[----:B------:R-:W-:Y:S01]  /*0620*/  IMAD.MOV.U32 R11, RZ, RZ, 0x0 ;  /* 0x00000000ff0b7424 */ /* 0x000fe200078e00ff */
[----:B------:R-:W-:Y:S02]  /*0630*/  PRMT R12, R19, 0x1032, RZ ;  /* 0x00001032130c7816 */ /* 0x000fe400000000ff */
[----:B------:R-:W-:Y:S02]  /*0640*/  PRMT R15, R18, 0x1032, RZ ;  /* 0x00001032120f7816 */ /* 0x000fe400000000ff */
[----:B------:R-:W-:-:S02]  /*0650*/  SEL R12, R12, R19, P0 ;  /* 0x000000130c0c7207 */ /* 0x000fc40000000000 */
[----:B------:R-:W-:Y:S01]  /*0660*/  SEL R15, R15, R18, P3 ;  /* 0x000000120f0f7207 */ /* 0x000fe20001800000 */
[----:B------:R-:W-:Y:S06]  /*0670*/  RET.REL.NODEC R10 `(_Z18sp_mmad_16832_testP6__halfS0_S0_S0_Pj) ;  /* 0xfffffff80a607950 */ /* 0x000fec0003c3ffff */
.L_x_0:
[----:B------:R-:W-:-:S00]  /*0680*/  BRA `(.L_x_0) ;  /* 0xfffffffc00fc7947 */ /* 0x000fc0000383ffff */
[----:B------:R-:W-:-:S00]  /*0690*/  NOP ;  /* 0x0000000000007918 */ /* 0x000fc00000000000 */
        /* <DEDUP_REMOVED lines=14> */
.L_x_1:


//--------------------- .nv.shared.reserved.0     --------------------------
	.section	.nv.shared.reserved.0,"aw",@nobits
	.weak		__nv_reservedSMEM_offset_0_alias
	.size		__nv_reservedSMEM_offset_0_alias, 0, 64
	.other		__nv_reservedSMEM_offset_0_alias,@"STO_CUDA_RESERVED_SHARED STV_DEFAULT"
__nv_reservedSMEM_offset_0_alias:
	.zero		0
	.zero		64


//--------------------- .nv.constant0._Z18sp_mmad_16832_testP6__halfS0_S0_S0_Pj --------------------------
	.section	.nv.constant0._Z18sp_mmad_16832_testP6__halfS0_S0_S0_Pj,"a",@progbits
	.sectionflags	@""
	.align	4
.nv.constant0._Z18sp_mmad_16832_testP6__halfS0_S0_S0_Pj:
	.zero		936


//--------------------- SYMBOLS --------------------------

	.type		.nv.reservedSmem.offset0,@object
	.size		.nv.reservedSmem.offset0,0x4
